//
// Generated by NVIDIA NVVM Compiler
//
// Compiler Build ID: CL-36424714
// Cuda compilation tools, release 13.0, V13.0.88
// Based on NVVM 20.0.0
//

.version 9.0
.target sm_100
.address_size 64

	// .globl	_Z20histogram_vectorizedPcPii
// _ZZ20histogram_vectorizedPcPiiE2SM has been demoted

.visible .entry _Z20histogram_vectorizedPcPii(
	.param .u64 .ptr .align 1 _Z20histogram_vectorizedPcPii_param_0,
	.param .u64 .ptr .align 1 _Z20histogram_vectorizedPcPii_param_1,
	.param .u32 _Z20histogram_vectorizedPcPii_param_2
)
{
	.reg .pred 	%p<15>;
	.reg .b16 	%rs<6>;
	.reg .b32 	%r<180>;
	.reg .b64 	%rd<23>;
	// demoted variable
	.shared .align 4 .b8 _ZZ20histogram_vectorizedPcPiiE2SM[104];
	ld.param.u64 	%rd3, [_Z20histogram_vectorizedPcPii_param_0];
	ld.param.u64 	%rd2, [_Z20histogram_vectorizedPcPii_param_1];
	ld.param.u32 	%r26, [_Z20histogram_vectorizedPcPii_param_2];
	cvta.to.global.u64 	%rd1, %rd3;
	mov.u32 	%r27, %ctaid.x;
	mov.u32 	%r1, %ntid.x;
	mov.u32 	%r2, %tid.x;
	mad.lo.s32 	%r3, %r27, %r1, %r2;
	setp.gt.u32 	%p1, %r2, 25;
	shl.b32 	%r28, %r2, 2;
	mov.u32 	%r29, _ZZ20histogram_vectorizedPcPiiE2SM;
	add.s32 	%r4, %r29, %r28;
	@%p1 bra 	$L__BB0_2;
	mov.b32 	%r30, 0;
	st.shared.u32 	[%r4], %r30;
$L__BB0_2:
	bar.sync 	0;
	mov.u32 	%r31, %nctaid.x;
	mul.lo.s32 	%r5, %r31, %r1;
	shr.s32 	%r32, %r26, 31;
	shr.u32 	%r33, %r32, 30;
	add.s32 	%r34, %r26, %r33;
	shr.s32 	%r6, %r34, 2;
	setp.ge.s32 	%p2, %r3, %r6;
	@%p2 bra 	$L__BB0_9;
	add.s32 	%r35, %r3, %r5;
	max.s32 	%r36, %r6, %r35;
	setp.lt.s32 	%p3, %r35, %r6;
	selp.u32 	%r37, 1, 0, %p3;
	add.s32 	%r38, %r35, %r37;
	sub.s32 	%r39, %r36, %r38;
	div.u32 	%r40, %r39, %r5;
	add.s32 	%r7, %r40, %r37;
	and.b32  	%r41, %r7, 3;
	setp.eq.s32 	%p4, %r41, 3;
	mov.u32 	%r174, %r3;
	@%p4 bra 	$L__BB0_6;
	add.s32 	%r42, %r7, 1;
	and.b32  	%r43, %r42, 3;
	neg.s32 	%r172, %r43;
	mov.u32 	%r174, %r3;
$L__BB0_5:
	.pragma "nounroll";
	mul.wide.s32 	%rd4, %r174, 4;
	add.s64 	%rd5, %rd1, %rd4;
	ld.global.u32 	%r44, [%rd5];
	shl.b32 	%r45, %r44, 24;
	shr.s32 	%r46, %r45, 22;
	add.s32 	%r48, %r29, %r46;
	atom.shared.add.u32 	%r49, [%r48+-260], 1;
	shl.b32 	%r50, %r44, 16;
	shr.s32 	%r51, %r50, 24;
	shl.b32 	%r52, %r51, 2;
	add.s32 	%r53, %r29, %r52;
	atom.shared.add.u32 	%r54, [%r53+-260], 1;
	shl.b32 	%r55, %r44, 8;
	shr.s32 	%r56, %r55, 24;
	shl.b32 	%r57, %r56, 2;
	add.s32 	%r58, %r29, %r57;
	atom.shared.add.u32 	%r59, [%r58+-260], 1;
	shr.s32 	%r60, %r44, 24;
	shl.b32 	%r61, %r60, 2;
	add.s32 	%r62, %r29, %r61;
	atom.shared.add.u32 	%r63, [%r62+-260], 1;
	add.s32 	%r174, %r174, %r5;
	add.s32 	%r172, %r172, 1;
	setp.ne.s32 	%p5, %r172, 0;
	@%p5 bra 	$L__BB0_5;
$L__BB0_6:
	setp.lt.u32 	%p6, %r7, 3;
	@%p6 bra 	$L__BB0_9;
	mul.wide.s32 	%rd8, %r5, 4;
	shl.b32 	%r141, %r5, 2;
$L__BB0_8:
	.pragma "nounroll";
	mul.wide.s32 	%rd6, %r174, 4;
	add.s64 	%rd7, %rd1, %rd6;
	ld.global.u32 	%r64, [%rd7];
	shl.b32 	%r65, %r64, 24;
	shr.s32 	%r66, %r65, 22;
	add.s32 	%r68, %r29, %r66;
	atom.shared.add.u32 	%r69, [%r68+-260], 1;
	shl.b32 	%r70, %r64, 16;
	shr.s32 	%r71, %r70, 24;
	shl.b32 	%r72, %r71, 2;
	add.s32 	%r73, %r29, %r72;
	atom.shared.add.u32 	%r74, [%r73+-260], 1;
	shl.b32 	%r75, %r64, 8;
	shr.s32 	%r76, %r75, 24;
	shl.b32 	%r77, %r76, 2;
	add.s32 	%r78, %r29, %r77;
	atom.shared.add.u32 	%r79, [%r78+-260], 1;
	shr.s32 	%r80, %r64, 24;
	shl.b32 	%r81, %r80, 2;
	add.s32 	%r82, %r29, %r81;
	atom.shared.add.u32 	%r83, [%r82+-260], 1;
	add.s64 	%rd9, %rd7, %rd8;
	ld.global.u32 	%r84, [%rd9];
	shl.b32 	%r85, %r84, 24;
	shr.s32 	%r86, %r85, 22;
	add.s32 	%r87, %r29, %r86;
	atom.shared.add.u32 	%r88, [%r87+-260], 1;
	shl.b32 	%r89, %r84, 16;
	shr.s32 	%r90, %r89, 24;
	shl.b32 	%r91, %r90, 2;
	add.s32 	%r92, %r29, %r91;
	atom.shared.add.u32 	%r93, [%r92+-260], 1;
	shl.b32 	%r94, %r84, 8;
	shr.s32 	%r95, %r94, 24;
	shl.b32 	%r96, %r95, 2;
	add.s32 	%r97, %r29, %r96;
	atom.shared.add.u32 	%r98, [%r97+-260], 1;
	shr.s32 	%r99, %r84, 24;
	shl.b32 	%r100, %r99, 2;
	add.s32 	%r101, %r29, %r100;
	atom.shared.add.u32 	%r102, [%r101+-260], 1;
	add.s64 	%rd10, %rd9, %rd8;
	ld.global.u32 	%r103, [%rd10];
	shl.b32 	%r104, %r103, 24;
	shr.s32 	%r105, %r104, 22;
	add.s32 	%r106, %r29, %r105;
	atom.shared.add.u32 	%r107, [%r106+-260], 1;
	shl.b32 	%r108, %r103, 16;
	shr.s32 	%r109, %r108, 24;
	shl.b32 	%r110, %r109, 2;
	add.s32 	%r111, %r29, %r110;
	atom.shared.add.u32 	%r112, [%r111+-260], 1;
	shl.b32 	%r113, %r103, 8;
	shr.s32 	%r114, %r113, 24;
	shl.b32 	%r115, %r114, 2;
	add.s32 	%r116, %r29, %r115;
	atom.shared.add.u32 	%r117, [%r116+-260], 1;
	shr.s32 	%r118, %r103, 24;
	shl.b32 	%r119, %r118, 2;
	add.s32 	%r120, %r29, %r119;
	atom.shared.add.u32 	%r121, [%r120+-260], 1;
	add.s64 	%rd11, %rd10, %rd8;
	ld.global.u32 	%r122, [%rd11];
	shl.b32 	%r123, %r122, 24;
	shr.s32 	%r124, %r123, 22;
	add.s32 	%r125, %r29, %r124;
	atom.shared.add.u32 	%r126, [%r125+-260], 1;
	shl.b32 	%r127, %r122, 16;
	shr.s32 	%r128, %r127, 24;
	shl.b32 	%r129, %r128, 2;
	add.s32 	%r130, %r29, %r129;
	atom.shared.add.u32 	%r131, [%r130+-260], 1;
	shl.b32 	%r132, %r122, 8;
	shr.s32 	%r133, %r132, 24;
	shl.b32 	%r134, %r133, 2;
	add.s32 	%r135, %r29, %r134;
	atom.shared.add.u32 	%r136, [%r135+-260], 1;
	shr.s32 	%r137, %r122, 24;
	shl.b32 	%r138, %r137, 2;
	add.s32 	%r139, %r29, %r138;
	atom.shared.add.u32 	%r140, [%r139+-260], 1;
	add.s32 	%r174, %r141, %r174;
	setp.lt.s32 	%p7, %r174, %r6;
	@%p7 bra 	$L__BB0_8;
$L__BB0_9:
	shl.b32 	%r142, %r6, 2;
	add.s32 	%r178, %r142, %r3;
	setp.ge.s32 	%p8, %r178, %r26;
	@%p8 bra 	$L__BB0_16;
	add.s32 	%r143, %r178, %r5;
	max.s32 	%r144, %r26, %r143;
	setp.lt.s32 	%p9, %r143, %r26;
	selp.u32 	%r145, 1, 0, %p9;
	add.s32 	%r146, %r143, %r145;
	sub.s32 	%r147, %r144, %r146;
	div.u32 	%r148, %r147, %r5;
	add.s32 	%r17, %r148, %r145;
	and.b32  	%r149, %r17, 3;
	setp.eq.s32 	%p10, %r149, 3;
	@%p10 bra 	$L__BB0_13;
	add.s32 	%r150, %r17, 1;
	and.b32  	%r151, %r150, 3;
	neg.s32 	%r176, %r151;
$L__BB0_12:
	.pragma "nounroll";
	cvt.s64.s32 	%rd12, %r178;
	add.s64 	%rd13, %rd1, %rd12;
	ld.global.s8 	%rs1, [%rd13];
	mul.wide.s16 	%r152, %rs1, 4;
	mov.u32 	%r153, _ZZ20histogram_vectorizedPcPiiE2SM;
	add.s32 	%r154, %r153, %r152;
	atom.shared.add.u32 	%r155, [%r154+-260], 1;
	add.s32 	%r178, %r178, %r5;
	add.s32 	%r176, %r176, 1;
	setp.ne.s32 	%p11, %r176, 0;
	@%p11 bra 	$L__BB0_12;
$L__BB0_13:
	setp.lt.u32 	%p12, %r17, 3;
	@%p12 bra 	$L__BB0_16;
	mov.u32 	%r157, _ZZ20histogram_vectorizedPcPiiE2SM;
	cvt.s64.s32 	%rd16, %r5;
	shl.b32 	%r169, %r5, 2;
$L__BB0_15:
	cvt.s64.s32 	%rd14, %r178;
	add.s64 	%rd15, %rd1, %rd14;
	ld.global.s8 	%rs2, [%rd15];
	mul.wide.s16 	%r156, %rs2, 4;
	add.s32 	%r158, %r157, %r156;
	atom.shared.add.u32 	%r159, [%r158+-260], 1;
	add.s64 	%rd17, %rd15, %rd16;
	ld.global.s8 	%rs3, [%rd17];
	mul.wide.s16 	%r160, %rs3, 4;
	add.s32 	%r161, %r157, %r160;
	atom.shared.add.u32 	%r162, [%r161+-260], 1;
	add.s64 	%rd18, %rd17, %rd16;
	ld.global.s8 	%rs4, [%rd18];
	mul.wide.s16 	%r163, %rs4, 4;
	add.s32 	%r164, %r157, %r163;
	atom.shared.add.u32 	%r165, [%r164+-260], 1;
	add.s64 	%rd19, %rd18, %rd16;
	ld.global.s8 	%rs5, [%rd19];
	mul.wide.s16 	%r166, %rs5, 4;
	add.s32 	%r167, %r157, %r166;
	atom.shared.add.u32 	%r168, [%r167+-260], 1;
	add.s32 	%r178, %r169, %r178;
	setp.lt.s32 	%p13, %r178, %r26;
	@%p13 bra 	$L__BB0_15;
$L__BB0_16:
	setp.gt.u32 	%p14, %r2, 25;
	bar.sync 	0;
	@%p14 bra 	$L__BB0_18;
	cvta.to.global.u64 	%rd20, %rd2;
	mul.wide.u32 	%rd21, %r2, 4;
	add.s64 	%rd22, %rd20, %rd21;
	ld.shared.u32 	%r170, [%r4];
	atom.global.add.u32 	%r171, [%rd22], %r170;
$L__BB0_18:
	ret;

}


// ===== COMPILED SASS (sm_100) =====

	.target	sm_100

	.elftype	@"ET_EXEC"


//--------------------- .note.nv.tkinfo           --------------------------
	.section	.note.nv.tkinfo,"",@"SHT_NOTE"
	.sectionflags	@"SHF_NOTE_NV_TKINFO"
	.tkinfo
        /*0018*/ 	.word	0x00000002
        /*0030*/ 	.string	""
        /*0030*/ 	.string	"ptxas"
        /*0030*/ 	.string	"Cuda compilation tools, release 13.0, V13.0.88"
        /*0030*/ 	.string	"Build cuda_13.0.r13.0/compiler.36424714_0"
        /*0030*/ 	.string	"-arch sm_100 -m 64 "



//--------------------- .note.nv.cuinfo           --------------------------
	.section	.note.nv.cuinfo,"",@"SHT_NOTE"
	.sectionflags	@"SHF_NOTE_NV_CUINFO"
        /*0018*/ 	.short	0x0002
        /*001a*/ 	.short	0x0064
        /*001c*/ 	.short	0x0082
	.zero		2


//--------------------- .nv.info                  --------------------------
	.section	.nv.info,"",@"SHT_CUDA_INFO"
	.align	4


	//----- nvinfo : EIATTR_REGCOUNT
	.align		4
        /*0000*/ 	.byte	0x04, 0x2f
        /*0002*/ 	.short	(.L_1 - .L_0)
	.align		4
.L_0:
        /*0004*/ 	.word	index@(_Z20histogram_vectorizedPcPii)
        /*0008*/ 	.word	0x0000001a


	//----- nvinfo : EIATTR_FRAME_SIZE
	.align		4
.L_1:
        /*000c*/ 	.byte	0x04, 0x11
        /*000e*/ 	.short	(.L_3 - .L_2)
	.align		4
.L_2:
        /*0010*/ 	.word	index@(_Z20histogram_vectorizedPcPii)
        /*0014*/ 	.word	0x00000000


	//----- nvinfo : EIATTR_MIN_STACK_SIZE
	.align		4
.L_3:
        /*0018*/ 	.byte	0x04, 0x12
        /*001a*/ 	.short	(.L_5 - .L_4)
	.align		4
.L_4:
        /*001c*/ 	.word	index@(_Z20histogram_vectorizedPcPii)
        /*0020*/ 	.word	0x00000000
.L_5:


//--------------------- .nv.compat                --------------------------
	.section	.nv.compat,"",@"SHT_CUDA_COMPAT_INFO"
	.align	4
        /*0000*/ 	.byte	0x02, 0x09, 0x00, 0x00, 0x02, 0x02, 0x01, 0x00, 0x02, 0x05, 0x05, 0x00, 0x03, 0x07, 0x01, 0x01
        /*0010*/ 	.byte	0x02, 0x03, 0x00, 0x00, 0x02, 0x06, 0x01, 0x00, 0x04, 0x0b, 0x08, 0x00, 0x09, 0x00, 0x00, 0x00
        /*0020*/ 	.byte	0x00, 0x00, 0x00, 0x00


//--------------------- .nv.info._Z20histogram_vectorizedPcPii --------------------------
	.section	.nv.info._Z20histogram_vectorizedPcPii,"",@"SHT_CUDA_INFO"
	.sectionflags	@""
	.align	4


	//----- nvinfo : EIATTR_CUDA_API_VERSION
	.align		4
        /*0000*/ 	.byte	0x04, 0x37
        /*0002*/ 	.short	(.L_7 - .L_6)
.L_6:
        /*0004*/ 	.word	0x00000082


	//----- nvinfo : EIATTR_KPARAM_INFO
	.align		4
.L_7:
        /*0008*/ 	.byte	0x04, 0x17
        /*000a*/ 	.short	(.L_9 - .L_8)
.L_8:
        /*000c*/ 	.word	0x00000000
        /*0010*/ 	.short	0x0002
        /*0012*/ 	.short	0x0010
        /*0014*/ 	.byte	0x00, 0xf0, 0x11, 0x00


	//----- nvinfo : EIATTR_KPARAM_INFO
	.align		4
.L_9:
        /*0018*/ 	.byte	0x04, 0x17
        /*001a*/ 	.short	(.L_11 - .L_10)
.L_10:
        /*001c*/ 	.word	0x00000000
        /*0020*/ 	.short	0x0001
        /*0022*/ 	.short	0x0008
        /*0024*/ 	.byte	0x00, 0xf5, 0x21, 0x00


	//----- nvinfo : EIATTR_KPARAM_INFO
	.align		4
.L_11:
        /*0028*/ 	.byte	0x04, 0x17
        /*002a*/ 	.short	(.L_13 - .L_12)
.L_12:
        /*002c*/ 	.word	0x00000000
        /*0030*/ 	.short	0x0000
        /*0032*/ 	.short	0x0000
        /*0034*/ 	.byte	0x00, 0xf5, 0x21, 0x00


	//----- nvinfo : EIATTR_SPARSE_MMA_MASK
	.align		4
.L_13:
        /*0038*/ 	.byte	0x03, 0x50
        /*003a*/ 	.short	0x0000


	//----- nvinfo : EIATTR_MAXREG_COUNT
	.align		4
        /*003c*/ 	.byte	0x03, 0x1b
        /*003e*/ 	.short	0x00ff


	//----- nvinfo : EIATTR_NUM_BARRIERS
	.align		4
        /*0040*/ 	.byte	0x02, 0x4c
        /*0042*/ 	.byte	0x01
	.zero		1


	//----- nvinfo : EIATTR_MERCURY_ISA_VERSION
	.align		4
        /*0044*/ 	.byte	0x03, 0x5f
        /*0046*/ 	.short	0x0101


	//----- nvinfo : EIATTR_VRC_CTA_INIT_COUNT
	.align		4
        /*0048*/ 	.byte	0x02, 0x4a
	.zero		1
	.zero		1


	//----- nvinfo : EIATTR_EXIT_INSTR_OFFSETS
	.align		4
        /*004c*/ 	.byte	0x04, 0x1c
        /*004e*/ 	.short	(.L_15 - .L_14)


	//   ....[0]....
.L_14:
        /*0050*/ 	.word	0x00000df0


	//   ....[1]....
        /*0054*/ 	.word	0x00000e40


	//----- nvinfo : EIATTR_CRS_STACK_SIZE
	.align		4
.L_15:
        /*0058*/ 	.byte	0x04, 0x1e
        /*005a*/ 	.short	(.L_17 - .L_16)
.L_16:
        /*005c*/ 	.word	0x00000000


	//----- nvinfo : EIATTR_CBANK_PARAM_SIZE
	.align		4
.L_17:
        /*0060*/ 	.byte	0x03, 0x19
        /*0062*/ 	.short	0x0014


	//----- nvinfo : EIATTR_PARAM_CBANK
	.align		4
        /*0064*/ 	.byte	0x04, 0x0a
        /*0066*/ 	.short	(.L_19 - .L_18)
	.align		4
.L_18:
        /*0068*/ 	.word	index@(.nv.constant0._Z20histogram_vectorizedPcPii)
        /*006c*/ 	.short	0x0380
        /*006e*/ 	.short	0x0014


	//----- nvinfo : EIATTR_SW_WAR
	.align		4
.L_19:
        /*0070*/ 	.byte	0x04, 0x36
        /*0072*/ 	.short	(.L_21 - .L_20)
.L_20:
        /*0074*/ 	.word	0x00000008
.L_21:


//--------------------- .nv.callgraph             --------------------------
	.section	.nv.callgraph,"",@"SHT_CUDA_CALLGRAPH"
	.align	4
	.sectionentsize	8
	.align		4
        /*0000*/ 	.word	0x00000000
	.align		4
        /*0004*/ 	.word	0xffffffff
	.align		4
        /*0008*/ 	.word	0x00000000
	.align		4
        /*000c*/ 	.word	0xfffffffe
	.align		4
        /*0010*/ 	.word	0x00000000
	.align		4
        /*0014*/ 	.word	0xfffffffd
	.align		4
        /*0018*/ 	.word	0x00000000
	.align		4
        /*001c*/ 	.word	0xfffffffc


//--------------------- .text._Z20histogram_vectorizedPcPii --------------------------
	.section	.text._Z20histogram_vectorizedPcPii,"ax",@progbits
	.align	128
        .global         _Z20histogram_vectorizedPcPii
        .type           _Z20histogram_vectorizedPcPii,@function
        .size           _Z20histogram_vectorizedPcPii,(.L_x_13 - _Z20histogram_vectorizedPcPii)
        .other          _Z20histogram_vectorizedPcPii,@"STO_CUDA_ENTRY STV_DEFAULT"
_Z20histogram_vectorizedPcPii:
.text._Z20histogram_vectorizedPcPii:
[----:B------:R-:W-:Y:S01]  /*0000*/  LDC R1, c[0x0][0x37c] ;  /* 0x0000df00ff017b82 */ /* 0x000fe20000000800 */
[----:B------:R-:W0:Y:S07]  /*0010*/  S2R R0, SR_TID.X ;  /* 0x0000000000007919 */ /* 0x000e2e0000002100 */
[----:B------:R-:W1:Y:S01]  /*0020*/  LDC R4, c[0x0][0x390] ;  /* 0x0000e400ff047b82 */ /* 0x000e620000000800 */
[----:B------:R-:W-:Y:S01]  /*0030*/  UMOV UR4, 0x400 ;  /* 0x0000040000047882 */ /* 0x000fe20000000000 */
[----:B------:R-:W2:Y:S01]  /*0040*/  LDCU.64 UR8, c[0x0][0x358] ;  /* 0x00006b00ff0877ac */ /* 0x000ea20008000a00 */
[----:B------:R-:W-:Y:S05]  /*0050*/  BSSY.RECONVERGENT B0, `(.L_x_0) ;  /* 0x000008e000007945 */ /* 0x000fea0003800200 */
[----:B------:R-:W3:Y:S08]  /*0060*/  S2UR UR5, SR_CgaCtaId ;  /* 0x00000000000579c3 */ /* 0x000ef00000008800 */
[----:B------:R-:W4:Y:S08]  /*0070*/  S2UR UR6, SR_CTAID.X ;  /* 0x00000000000679c3 */ /* 0x000f300000002500 */
[----:B------:R-:W4:Y:S01]  /*0080*/  LDC R9, c[0x0][0x360] ;  /* 0x0000d800ff097b82 */ /* 0x000f220000000800 */
[----:B-1----:R-:W-:-:S04]  /*0090*/  SHF.R.S32.HI R3, RZ, 0x1f, R4 ;  /* 0x0000001fff037819 */ /* 0x002fc80000011404 */
[----:B------:R-:W-:Y:S02]  /*00a0*/  LEA.HI R3, R3, R4, RZ, 0x2 ;  /* 0x0000000403037211 */ /* 0x000fe400078f10ff */
[C---:B0-----:R-:W-:Y:S01]  /*00b0*/  ISETP.GT.U32.AND P0, PT, R0.reuse, 0x19, PT ;  /* 0x000000190000780c */ /* 0x041fe20003f04070 */
[----:B---3--:R-:W-:Y:S01]  /*00c0*/  ULEA UR4, UR5, UR4, 0x18 ;  /* 0x0000000405047291 */ /* 0x008fe2000f8ec0ff */
[----:B------:R-:W-:Y:S01]  /*00d0*/  SHF.R.S32.HI R8, RZ, 0x2, R3 ;  /* 0x00000002ff087819 */ /* 0x000fe20000011403 */
[----:B------:R-:W0:Y:S04]  /*00e0*/  LDCU UR5, c[0x0][0x370] ;  /* 0x00006e00ff0577ac */ /* 0x000e280008000800 */
[----:B------:R-:W-:-:S06]  /*00f0*/  LEA R5, R0, UR4, 0x2 ;  /* 0x0000000400057c11 */ /* 0x000fcc000f8e10ff */
[----:B------:R1:W-:Y:S01]  /*0100*/  @!P0 STS [R5], RZ ;  /* 0x000000ff05008388 */ /* 0x0003e20000000800 */
[C---:B----4-:R-:W-:Y:S02]  /*0110*/  IMAD R7, R9.reuse, UR6, R0 ;  /* 0x0000000609077c24 */ /* 0x050fe4000f8e0200 */
[----:B0-----:R-:W-:Y:S01]  /*0120*/  IMAD R6, R9, UR5, RZ ;  /* 0x0000000509067c24 */ /* 0x001fe2000f8e02ff */
[----:B------:R-:W-:Y:S02]  /*0130*/  BAR.SYNC.DEFER_BLOCKING 0x0 ;  /* 0x0000000000007b1d */ /* 0x000fe40000010000 */
[----:B------:R-:W-:-:S13]  /*0140*/  ISETP.GE.AND P1, PT, R7, R8, PT ;  /* 0x000000080700720c */ /* 0x000fda0003f26270 */
[----:B-12---:R-:W-:Y:S05]  /*0150*/  @P1 BRA `(.L_x_1) ;  /* 0x0000000400f41947 */ /* 0x006fea0003800000 */
[----:B------:R-:W0:Y:S01]  /*0160*/  I2F.U32.RP R12, R6 ;  /* 0x00000006000c7306 */ /* 0x000e220000209000 */
[--C-:B------:R-:W-:Y:S01]  /*0170*/  IMAD.IADD R9, R7, 0x1, R6.reuse ;  /* 0x0000000107097824 */ /* 0x100fe200078e0206 */
[----:B------:R-:W-:Y:S01]  /*0180*/  ISETP.NE.U32.AND P3, PT, R6, RZ, PT ;  /* 0x000000ff0600720c */ /* 0x000fe20003f65070 */
[----:B------:R-:W-:Y:S01]  /*0190*/  IMAD.MOV R13, RZ, RZ, -R6 ;  /* 0x000000ffff0d7224 */ /* 0x000fe200078e0a06 */
[----:B------:R-:W-:Y:S02]  /*01a0*/  BSSY.RECONVERGENT B1, `(.L_x_2) ;  /* 0x0000034000017945 */ /* 0x000fe40003800200 */
[----:B------:R-:W-:Y:S02]  /*01b0*/  ISETP.GE.AND P1, PT, R9, R8, PT ;  /* 0x000000080900720c */ /* 0x000fe40003f26270 */
[----:B------:R-:W-:Y:S02]  /*01c0*/  VIMNMX R10, PT, PT, R8, R9, !PT ;  /* 0x00000009080a7248 */ /* 0x000fe40007fe0100 */
[----:B------:R-:W-:-:S04]  /*01d0*/  SEL R11, RZ, 0x1, P1 ;  /* 0x00000001ff0b7807 */ /* 0x000fc80000800000 */
[----:B------:R-:W-:Y:S01]  /*01e0*/  IADD3 R9, PT, PT, R10, -R9, -R11 ;  /* 0x800000090a097210 */ /* 0x000fe20007ffe80b */
[----:B0-----:R-:W0:Y:S02]  /*01f0*/  MUFU.RCP R12, R12 ;  /* 0x0000000c000c7308 */ /* 0x001e240000001000 */
[----:B0-----:R-:W-:-:S06]  /*0200*/  VIADD R2, R12, 0xffffffe ;  /* 0x0ffffffe0c027836 */ /* 0x001fcc0000000000 */
[----:B------:R0:W1:Y:S02]  /*0210*/  F2I.FTZ.U32.TRUNC.NTZ R3, R2 ;  /* 0x0000000200037305 */ /* 0x000064000021f000 */
[----:B0-----:R-:W-:Y:S02]  /*0220*/  IMAD.MOV.U32 R2, RZ, RZ, RZ ;  /* 0x000000ffff027224 */ /* 0x001fe400078e00ff */
[----:B-1----:R-:W-:-:S04]  /*0230*/  IMAD R13, R13, R3, RZ ;  /* 0x000000030d0d7224 */ /* 0x002fc800078e02ff */
[----:B------:R-:W-:-:S06]  /*0240*/  IMAD.HI.U32 R12, R3, R13, R2 ;  /* 0x0000000d030c7227 */ /* 0x000fcc00078e0002 */
[----:B------:R-:W-:-:S04]  /*0250*/  IMAD.HI.U32 R12, R12, R9, RZ ;  /* 0x000000090c0c7227 */ /* 0x000fc800078e00ff */
[----:B------:R-:W-:-:S04]  /*0260*/  IMAD.MOV R2, RZ, RZ, -R12 ;  /* 0x000000ffff027224 */ /* 0x000fc800078e0a0c */
[----:B------:R-:W-:Y:S02]  /*0270*/  IMAD R9, R6, R2, R9 ;  /* 0x0000000206097224 */ /* 0x000fe400078e0209 */
[----:B------:R-:W0:Y:S03]  /*0280*/  LDC.64 R2, c[0x0][0x380] ;  /* 0x0000e000ff027b82 */ /* 0x000e260000000a00 */
[----:B------:R-:W-:-:S13]  /*0290*/  ISETP.GE.U32.AND P1, PT, R9, R6, PT ;  /* 0x000000060900720c */ /* 0x000fda0003f26070 */
[----:B------:R-:W-:Y:S02]  /*02a0*/  @P1 IMAD.IADD R9, R9, 0x1, -R6 ;  /* 0x0000000109091824 */ /* 0x000fe400078e0a06 */
[----:B------:R-:W-:-:S03]  /*02b0*/  @P1 VIADD R12, R12, 0x1 ;  /* 0x000000010c0c1836 */ /* 0x000fc60000000000 */
[----:B------:R-:W-:-:S13]  /*02c0*/  ISETP.GE.U32.AND P2, PT, R9, R6, PT ;  /* 0x000000060900720c */ /* 0x000fda0003f46070 */
[----:B------:R-:W-:Y:S01]  /*02d0*/  @P2 VIADD R12, R12, 0x1 ;  /* 0x000000010c0c2836 */ /* 0x000fe20000000000 */
[----:B------:R-:W-:-:S05]  /*02e0*/  @!P3 LOP3.LUT R12, RZ, R6, RZ, 0x33, !PT ;  /* 0x00000006ff0cb212 */ /* 0x000fca00078e33ff */
[----:B------:R-:W-:-:S05]  /*02f0*/  IMAD.IADD R12, R11, 0x1, R12 ;  /* 0x000000010b0c7824 */ /* 0x000fca00078e020c */
[C---:B------:R-:W-:Y:S02]  /*0300*/  LOP3.LUT R9, R12.reuse, 0x3, RZ, 0xc0, !PT ;  /* 0x000000030c097812 */ /* 0x040fe400078ec0ff */
[----:B------:R-:W-:Y:S02]  /*0310*/  ISETP.GE.U32.AND P2, PT, R12, 0x3, PT ;  /* 0x000000030c00780c */ /* 0x000fe40003f46070 */
[----:B------:R-:W-:Y:S01]  /*0320*/  ISETP.NE.AND P1, PT, R9, 0x3, PT ;  /* 0x000000030900780c */ /* 0x000fe20003f25270 */
[----:B------:R-:W-:-:S12]  /*0330*/  IMAD.MOV.U32 R9, RZ, RZ, R7 ;  /* 0x000000ffff097224 */ /* 0x000fd800078e0007 */
[----:B0-----:R-:W-:Y:S05]  /*0340*/  @!P1 BRA `(.L_x_3) ;  /* 0x0000000000649947 */ /* 0x001fea0003800000 */
[----:B------:R-:W0:Y:S01]  /*0350*/  LDC.64 R10, c[0x0][0x380] ;  /* 0x0000e000ff0a7b82 */ /* 0x000e220000000a00 */
[----:B------:R-:W-:Y:S02]  /*0360*/  VIADD R12, R12, 0x1 ;  /* 0x000000010c0c7836 */ /* 0x000fe40000000000 */
[----:B------:R-:W-:-:S03]  /*0370*/  IMAD.MOV.U32 R9, RZ, RZ, R7 ;  /* 0x000000ffff097224 */ /* 0x000fc600078e0007 */
[----:B------:R-:W-:-:S05]  /*0380*/  LOP3.LUT R12, R12, 0x3, RZ, 0xc0, !PT ;  /* 0x000000030c0c7812 */ /* 0x000fca00078ec0ff */
[----:B------:R-:W-:-:S07]  /*0390*/  IMAD.MOV R14, RZ, RZ, -R12 ;  /* 0x000000ffff0e7224 */ /* 0x000fce00078e0a0c */
.L_x_4:
[----:B0-----:R-:W-:-:S06]  /*03a0*/  IMAD.WIDE R12, R9, 0x4, R10 ;  /* 0x00000004090c7825 */ /* 0x001fcc00078e020a */
[----:B------:R-:W2:Y:S01]  /*03b0*/  LDG.E R12, desc[UR8][R12.64] ;  /* 0x000000080c0c7981 */ /* 0x000ea2000c1e1900 */
[----:B------:R-:W-:Y:S02]  /*03c0*/  VIADD R14, R14, 0x1 ;  /* 0x000000010e0e7836 */ /* 0x000fe40000000000 */
[----:B------:R-:W-:-:S03]  /*03d0*/  IMAD.IADD R9, R6, 0x1, R9 ;  /* 0x0000000106097824 */ /* 0x000fc600078e0209 */
[----:B------:R-:W-:Y:S01]  /*03e0*/  ISETP.NE.AND P1, PT, R14, RZ, PT ;  /* 0x000000ff0e00720c */ /* 0x000fe20003f25270 */
[C---:B-12---:R-:W-:Y:S01]  /*03f0*/  IMAD.U32 R16, R12.reuse, 0x10000, RZ ;  /* 0x000100000c107824 */ /* 0x046fe200078e00ff */
[----:B------:R-:W-:Y:S01]  /*0400*/  SHF.R.S32.HI R18, RZ, 0x18, R12 ;  /* 0x00000018ff127819 */ /* 0x000fe2000001140c */
[C---:B------:R-:W-:Y:S02]  /*0410*/  IMAD.SHL.U32 R17, R12.reuse, 0x100, RZ ;  /* 0x000001000c117824 */ /* 0x040fe400078e00ff */
[----:B------:R-:W-:Y:S01]  /*0420*/  IMAD.SHL.U32 R15, R12, 0x1000000, RZ ;  /* 0x010000000c0f7824 */ /* 0x000fe200078e00ff */
[----:B------:R-:W-:Y:S02]  /*0430*/  SHF.R.S32.HI R16, RZ, 0x18, R16 ;  /* 0x00000018ff107819 */ /* 0x000fe40000011410 */
[----:B------:R-:W-:Y:S02]  /*0440*/  SHF.R.S32.HI R17, RZ, 0x18, R17 ;  /* 0x00000018ff117819 */ /* 0x000fe40000011411 */
[----:B------:R-:W-:-:S02]  /*0450*/  LEA.HI.SX32 R15, R15, UR4, 0xa ;  /* 0x000000040f0f7c11 */ /* 0x000fc4000f8f52ff */
[----:B------:R-:W-:Y:S02]  /*0460*/  LEA R16, R16, UR4, 0x2 ;  /* 0x0000000410107c11 */ /* 0x000fe4000f8e10ff */
[----:B------:R-:W-:Y:S01]  /*0470*/  LEA R17, R17, UR4, 0x2 ;  /* 0x0000000411117c11 */ /* 0x000fe2000f8e10ff */
[----:B------:R1:W-:Y:S01]  /*0480*/  ATOMS.POPC.INC.32 RZ, [R15+URZ+-0x104] ;  /* 0xfffefc000fff7f8c */ /* 0x0003e2000d8000ff */
[----:B------:R-:W-:-:S03]  /*0490*/  LEA R18, R18, UR4, 0x2 ;  /* 0x0000000412127c11 */ /* 0x000fc6000f8e10ff */
[----:B------:R1:W-:Y:S04]  /*04a0*/  ATOMS.POPC.INC.32 RZ, [R16+URZ+-0x104] ;  /* 0xfffefc0010ff7f8c */ /* 0x0003e8000d8000ff */
[----:B------:R1:W-:Y:S04]  /*04b0*/  ATOMS.POPC.INC.32 RZ, [R17+URZ+-0x104] ;  /* 0xfffefc0011ff7f8c */ /* 0x0003e8000d8000ff */
[----:B------:R1:W-:Y:S01]  /*04c0*/  ATOMS.POPC.INC.32 RZ, [R18+URZ+-0x104] ;  /* 0xfffefc0012ff7f8c */ /* 0x0003e2000d8000ff */
[----:B------:R-:W-:Y:S05]  /*04d0*/  @P1 BRA `(.L_x_4) ;  /* 0xfffffffc00b01947 */ /* 0x000fea000383ffff */
.L_x_3:
[----:B------:R-:W-:Y:S05]  /*04e0*/  BSYNC.RECONVERGENT B1 ;  /* 0x0000000000017941 */ /* 0x000fea0003800200 */
.L_x_2:
[----:B------:R-:W-:Y:S05]  /*04f0*/  @!P2 BRA `(.L_x_1) ;  /* 0x00000004000ca947 */ /* 0x000fea0003800000 */
.L_x_5:
[----:B01----:R-:W-:-:S05]  /*0500*/  IMAD.WIDE R18, R9, 0x4, R2 ;  /* 0x0000000409127825 */ /* 0x003fca00078e0202 */
[----:B------:R-:W2:Y:S01]  /*0510*/  LDG.E R20, desc[UR8][R18.64] ;  /* 0x0000000812147981 */ /* 0x000ea2000c1e1900 */
[----:B------:R-:W-:-:S05]  /*0520*/  IMAD.WIDE R14, R6, 0x4, R18 ;  /* 0x00000004060e7825 */ /* 0x000fca00078e0212 */
[----:B------:R-:W3:Y:S01]  /*0530*/  LDG.E R10, desc[UR8][R14.64] ;  /* 0x000000080e0a7981 */ /* 0x000ee2000c1e1900 */
[----:B------:R-:W-:-:S05]  /*0540*/  IMAD.WIDE R16, R6, 0x4, R14 ;  /* 0x0000000406107825 */ /* 0x000fca00078e020e */
[----:B------:R-:W4:Y:S01]  /*0550*/  LDG.E R11, desc[UR8][R16.64] ;  /* 0x00000008100b7981 */ /* 0x000f22000c1e1900 */
[----:B------:R-:W-:-:S06]  /*0560*/  IMAD.WIDE R12, R6, 0x4, R16 ;  /* 0x00000004060c7825 */ /* 0x000fcc00078e0210 */
[----:B------:R0:W5:Y:S01]  /*0570*/  LDG.E R12, desc[UR8][R12.64] ;  /* 0x000000080c0c7981 */ /* 0x000162000c1e1900 */
[----:B------:R-:W-:-:S05]  /*0580*/  IMAD R9, R6, 0x4, R9 ;  /* 0x0000000406097824 */ /* 0x000fca00078e0209 */
[----:B------:R-:W-:Y:S01]  /*0590*/  ISETP.GE.AND P1, PT, R9, R8, PT ;  /* 0x000000080900720c */ /* 0x000fe20003f26270 */
[C---:B--2---:R-:W-:Y:S02]  /*05a0*/  IMAD.U32 R22, R20.reuse, 0x10000, RZ ;  /* 0x0001000014167824 */ /* 0x044fe400078e00ff */
[C---:B------:R-:W-:Y:S02]  /*05b0*/  IMAD.SHL.U32 R23, R20.reuse, 0x100, RZ ;  /* 0x0000010014177824 */ /* 0x040fe400078e00ff */
[----:B------:R-:W-:Y:S01]  /*05c0*/  IMAD.SHL.U32 R21, R20, 0x1000000, RZ ;  /* 0x0100000014157824 */ /* 0x000fe200078e00ff */
[----:B------:R-:W-:Y:S01]  /*05d0*/  SHF.R.S32.HI R22, RZ, 0x18, R22 ;  /* 0x00000018ff167819 */ /* 0x000fe20000011416 */
[C---:B---3--:R-:W-:Y:S01]  /*05e0*/  IMAD.U32 R14, R10.reuse, 0x10000, RZ ;  /* 0x000100000a0e7824 */ /* 0x048fe200078e00ff */
[----:B------:R-:W-:Y:S01]  /*05f0*/  SHF.R.S32.HI R23, RZ, 0x18, R23 ;  /* 0x00000018ff177819 */ /* 0x000fe20000011417 */
[C---:B0-----:R-:W-:Y:S01]  /*0600*/  IMAD.SHL.U32 R13, R10.reuse, 0x1000000, RZ ;  /* 0x010000000a0d7824 */ /* 0x041fe200078e00ff */
[----:B------:R-:W-:Y:S01]  /*0610*/  SHF.R.S32.HI R20, RZ, 0x18, R20 ;  /* 0x00000018ff147819 */ /* 0x000fe20000011414 */
[----:B------:R-:W-:Y:S01]  /*0620*/  IMAD.SHL.U32 R15, R10, 0x100, RZ ;  /* 0x000001000a0f7824 */ /* 0x000fe200078e00ff */
[----:B------:R-:W-:Y:S01]  /*0630*/  LEA.HI.SX32 R21, R21, UR4, 0xa ;  /* 0x0000000415157c11 */ /* 0x000fe2000f8f52ff */
[C---:B----4-:R-:W-:Y:S01]  /*0640*/  IMAD.U32 R17, R11.reuse, 0x10000, RZ ;  /* 0x000100000b117824 */ /* 0x050fe200078e00ff */
[----:B------:R-:W-:Y:S01]  /*0650*/  LEA R22, R22, UR4, 0x2 ;  /* 0x0000000416167c11 */ /* 0x000fe2000f8e10ff */
[----:B------:R-:W-:Y:S01]  /*0660*/  IMAD.SHL.U32 R18, R11, 0x100, RZ ;  /* 0x000001000b127824 */ /* 0x000fe200078e00ff */
[----:B------:R-:W-:Y:S01]  /*0670*/  SHF.R.S32.HI R14, RZ, 0x18, R14 ;  /* 0x00000018ff0e7819 */ /* 0x000fe2000001140e */
[----:B------:R-:W-:Y:S01]  /*0680*/  ATOMS.POPC.INC.32 RZ, [R21+URZ+-0x104] ;  /* 0xfffefc0015ff7f8c */ /* 0x000fe2000d8000ff */
[----:B------:R-:W-:Y:S01]  /*0690*/  LEA R23, R23, UR4, 0x2 ;  /* 0x0000000417177c11 */ /* 0x000fe2000f8e10ff */
[----:B------:R-:W-:Y:S01]  /*06a0*/  IMAD.SHL.U32 R16, R11, 0x1000000, RZ ;  /* 0x010000000b107824 */ /* 0x000fe200078e00ff */
[----:B------:R-:W-:Y:S01]  /*06b0*/  LEA R20, R20, UR4, 0x2 ;  /* 0x0000000414147c11 */ /* 0x000fe2000f8e10ff */
[----:B------:R-:W-:Y:S01]  /*06c0*/  ATOMS.POPC.INC.32 RZ, [R22+URZ+-0x104] ;  /* 0xfffefc0016ff7f8c */ /* 0x000fe2000d8000ff */
[----:B------:R-:W-:Y:S01]  /*06d0*/  LEA.HI.SX32 R13, R13, UR4, 0xa ;  /* 0x000000040d0d7c11 */ /* 0x000fe2000f8f52ff */
[----:B-----5:R-:W-:Y:S01]  /*06e0*/  IMAD.SHL.U32 R19, R12, 0x100, RZ ;  /* 0x000001000c137824 */ /* 0x020fe200078e00ff */
[----:B------:R-:W-:Y:S01]  /*06f0*/  LEA R14, R14, UR4, 0x2 ;  /* 0x000000040e0e7c11 */ /* 0x000fe2000f8e10ff */
[----:B------:R-:W-:Y:S01]  /*0700*/  ATOMS.POPC.INC.32 RZ, [R23+URZ+-0x104] ;  /* 0xfffefc0017ff7f8c */ /* 0x000fe2000d8000ff */
[----:B------:R-:W-:-:S02]  /*0710*/  SHF.R.S32.HI R15, RZ, 0x18, R15 ;  /* 0x00000018ff0f7819 */ /* 0x000fc4000001140f */
[----:B------:R-:W-:Y:S01]  /*0720*/  SHF.R.S32.HI R10, RZ, 0x18, R10 ;  /* 0x00000018ff0a7819 */ /* 0x000fe2000001140a */
[----:B------:R-:W-:Y:S01]  /*0730*/  ATOMS.POPC.INC.32 RZ, [R20+URZ+-0x104] ;  /* 0xfffefc0014ff7f8c */ /* 0x000fe2000d8000ff */
[----:B------:R-:W-:Y:S02]  /*0740*/  SHF.R.S32.HI R17, RZ, 0x18, R17 ;  /* 0x00000018ff117819 */ /* 0x000fe40000011411 */
[----:B------:R-:W-:Y:S01]  /*0750*/  LEA R15, R15, UR4, 0x2 ;  /* 0x000000040f0f7c11 */ /* 0x000fe2000f8e10ff */
[----:B------:R0:W-:Y:S01]  /*0760*/  ATOMS.POPC.INC.32 RZ, [R13+URZ+-0x104] ;  /* 0xfffefc000dff7f8c */ /* 0x0001e2000d8000ff */
[----:B------:R-:W-:Y:S02]  /*0770*/  SHF.R.S32.HI R18, RZ, 0x18, R18 ;  /* 0x00000018ff127819 */ /* 0x000fe40000011412 */
[----:B------:R-:W-:Y:S01]  /*0780*/  LEA R10, R10, UR4, 0x2 ;  /* 0x000000040a0a7c11 */ /* 0x000fe2000f8e10ff */
[----:B------:R1:W-:Y:S01]  /*0790*/  ATOMS.POPC.INC.32 RZ, [R14+URZ+-0x104] ;  /* 0xfffefc000eff7f8c */ /* 0x0003e2000d8000ff */
[----:B------:R-:W-:-:S02]  /*07a0*/  SHF.R.S32.HI R11, RZ, 0x18, R11 ;  /* 0x00000018ff0b7819 */ /* 0x000fc4000001140b */
[----:B------:R-:W-:Y:S01]  /*07b0*/  LEA.HI.SX32 R16, R16, UR4, 0xa ;  /* 0x0000000410107c11 */ /* 0x000fe2000f8f52ff */
[----:B0-----:R-:W-:Y:S01]  /*07c0*/  IMAD.SHL.U32 R13, R12, 0x1000000, RZ ;  /* 0x010000000c0d7824 */ /* 0x001fe200078e00ff */
[----:B------:R-:W-:Y:S01]  /*07d0*/  LEA R17, R17, UR4, 0x2 ;  /* 0x0000000411117c11 */ /* 0x000fe2000f8e10ff */
[----:B------:R0:W-:Y:S01]  /*07e0*/  ATOMS.POPC.INC.32 RZ, [R15+URZ+-0x104] ;  /* 0xfffefc000fff7f8c */ /* 0x0001e2000d8000ff */
[----:B------:R-:W-:Y:S01]  /*07f0*/  LEA R18, R18, UR4, 0x2 ;  /* 0x0000000412127c11 */ /* 0x000fe2000f8e10ff */
[----:B-1----:R-:W-:Y:S01]  /*0800*/  IMAD.U32 R14, R12, 0x10000, RZ ;  /* 0x000100000c0e7824 */ /* 0x002fe200078e00ff */
[----:B------:R-:W-:Y:S01]  /*0810*/  SHF.R.S32.HI R19, RZ, 0x18, R19 ;  /* 0x00000018ff137819 */ /* 0x000fe20000011413 */
[----:B------:R0:W-:Y:S01]  /*0820*/  ATOMS.POPC.INC.32 RZ, [R10+URZ+-0x104] ;  /* 0xfffefc000aff7f8c */ /* 0x0001e2000d8000ff */
[----:B------:R-:W-:Y:S02]  /*0830*/  LEA R11, R11, UR4, 0x2 ;  /* 0x000000040b0b7c11 */ /* 0x000fe4000f8e10ff */
[----:B------:R-:W-:Y:S01]  /*0840*/  SHF.R.S32.HI R14, RZ, 0x18, R14 ;  /* 0x00000018ff0e7819 */ /* 0x000fe2000001140e */
[----:B------:R0:W-:Y:S01]  /*0850*/  ATOMS.POPC.INC.32 RZ, [R16+URZ+-0x104] ;  /* 0xfffefc0010ff7f8c */ /* 0x0001e2000d8000ff */
[----:B------:R-:W-:-:S02]  /*0860*/  SHF.R.S32.HI R12, RZ, 0x18, R12 ;  /* 0x00000018ff0c7819 */ /* 0x000fc4000001140c */
[----:B------:R-:W-:Y:S01]  /*0870*/  LEA.HI.SX32 R13, R13, UR4, 0xa ;  /* 0x000000040d0d7c11 */ /* 0x000fe2000f8f52ff */
[----:B------:R0:W-:Y:S01]  /*0880*/  ATOMS.POPC.INC.32 RZ, [R17+URZ+-0x104] ;  /* 0xfffefc0011ff7f8c */ /* 0x0001e2000d8000ff */
[----:B------:R-:W-:Y:S02]  /*0890*/  LEA R14, R14, UR4, 0x2 ;  /* 0x000000040e0e7c11 */ /* 0x000fe4000f8e10ff */
[----:B------:R-:W-:Y:S01]  /*08a0*/  LEA R19, R19, UR4, 0x2 ;  /* 0x0000000413137c11 */ /* 0x000fe2000f8e10ff */
[----:B------:R0:W-:Y:S01]  /*08b0*/  ATOMS.POPC.INC.32 RZ, [R18+URZ+-0x104] ;  /* 0xfffefc0012ff7f8c */ /* 0x0001e2000d8000ff */
[----:B------:R-:W-:-:S03]  /*08c0*/  LEA R12, R12, UR4, 0x2 ;  /* 0x000000040c0c7c11 */ /* 0x000fc6000f8e10ff */
[----:B------:R0:W-:Y:S04]  /*08d0*/  ATOMS.POPC.INC.32 RZ, [R11+URZ+-0x104] ;  /* 0xfffefc000bff7f8c */ /* 0x0001e8000d8000ff */
[----:B------:R0:W-:Y:S04]  /*08e0*/  ATOMS.POPC.INC.32 RZ, [R13+URZ+-0x104] ;  /* 0xfffefc000dff7f8c */ /* 0x0001e8000d8000ff */
[----:B------:R0:W-:Y:S04]  /*08f0*/  ATOMS.POPC.INC.32 RZ, [R14+URZ+-0x104] ;  /* 0xfffefc000eff7f8c */ /* 0x0001e8000d8000ff */
[----:B------:R0:W-:Y:S04]  /*0900*/  ATOMS.POPC.INC.32 RZ, [R19+URZ+-0x104] ;  /* 0xfffefc0013ff7f8c */ /* 0x0001e8000d8000ff */
[----:B------:R0:W-:Y:S01]  /*0910*/  ATOMS.POPC.INC.32 RZ, [R12+URZ+-0x104] ;  /* 0xfffefc000cff7f8c */ /* 0x0001e2000d8000ff */
[----:B------:R-:W-:Y:S05]  /*0920*/  @!P1 BRA `(.L_x_5) ;  /* 0xfffffff800f49947 */ /* 0x000fea000383ffff */
.L_x_1:
[----:B------:R-:W-:Y:S05]  /*0930*/  BSYNC.RECONVERGENT B0 ;  /* 0x0000000000007941 */ /* 0x000fea0003800200 */
.L_x_0:
[----:B------:R-:W-:Y:S01]  /*0940*/  IMAD R3, R8, 0x4, R7 ;  /* 0x0000000408037824 */ /* 0x000fe200078e0207 */
[----:B------:R-:W2:Y:S01]  /*0950*/  LDCU.64 UR6, c[0x0][0x380] ;  /* 0x00007000ff0677ac */ /* 0x000ea20008000a00 */
[----:B------:R-:W-:Y:S03]  /*0960*/  BSSY.RECONVERGENT B0, `(.L_x_6) ;  /* 0x0000047000007945 */ /* 0x000fe60003800200 */
[----:B------:R-:W-:Y:S01]  /*0970*/  ISETP.GE.AND P1, PT, R3, R4, PT ;  /* 0x000000040300720c */ /* 0x000fe20003f26270 */
[----:B------:R-:W3:-:S12]  /*0980*/  LDCU.64 UR10, c[0x0][0x380] ;  /* 0x00007000ff0a77ac */ /* 0x000ed80008000a00 */
[----:B------:R-:W-:Y:S05]  /*0990*/  @P1 BRA `(.L_x_7) ;  /* 0x00000004000c1947 */ /* 0x000fea0003800000 */
[----:B0-----:R-:W0:Y:S01]  /*09a0*/  I2F.U32.RP R11, R6 ;  /* 0x00000006000b7306 */ /* 0x001e220000209000 */
[C---:B------:R-:W-:Y:S01]  /*09b0*/  IMAD.IADD R7, R6.reuse, 0x1, R3 ;  /* 0x0000000106077824 */ /* 0x040fe200078e0203 */
[----:B------:R-:W-:Y:S01]  /*09c0*/  ISETP.NE.U32.AND P3, PT, R6, RZ, PT ;  /* 0x000000ff0600720c */ /* 0x000fe20003f65070 */
[----:B------:R-:W-:Y:S01]  /*09d0*/  IMAD.MOV R13, RZ, RZ, -R6 ;  /* 0x000000ffff0d7224 */ /* 0x000fe200078e0a06 */
[----:B------:R-:W-:Y:S02]  /*09e0*/  BSSY.RECONVERGENT B1, `(.L_x_8) ;  /* 0x0000025000017945 */ /* 0x000fe40003800200 */
[CC--:B------:R-:W-:Y:S02]  /*09f0*/  ISETP.GE.AND P1, PT, R7.reuse, R4.reuse, PT ;  /* 0x000000040700720c */ /* 0x0c0fe40003f26270 */
[----:B------:R-:W-:Y:S02]  /*0a00*/  VIMNMX R2, PT, PT, R7, R4, !PT ;  /* 0x0000000407027248 */ /* 0x000fe40007fe0100 */
[----:B------:R-:W-:-:S04]  /*0a10*/  SEL R10, RZ, 0x1, P1 ;  /* 0x00000001ff0a7807 */ /* 0x000fc80000800000 */
[----:B------:R-:W-:Y:S01]  /*0a20*/  IADD3 R7, PT, PT, R2, -R7, -R10 ;  /* 0x8000000702077210 */ /* 0x000fe20007ffe80a */
[----:B0-----:R-:W0:Y:S02]  /*0a30*/  MUFU.RCP R11, R11 ;  /* 0x0000000b000b7308 */ /* 0x001e240000001000 */
[----:B0-----:R-:W-:-:S06]  /*0a40*/  VIADD R8, R11, 0xffffffe ;  /* 0x0ffffffe0b087836 */ /* 0x001fcc0000000000 */
[----:B------:R0:W4:Y:S02]  /*0a50*/  F2I.FTZ.U32.TRUNC.NTZ R9, R8 ;  /* 0x0000000800097305 */ /* 0x000124000021f000 */
[----:B0-----:R-:W-:Y:S02]  /*0a60*/  IMAD.MOV.U32 R8, RZ, RZ, RZ ;  /* 0x000000ffff087224 */ /* 0x001fe400078e00ff */
[----:B----4-:R-:W-:-:S04]  /*0a70*/  IMAD R13, R13, R9, RZ ;  /* 0x000000090d0d7224 */ /* 0x010fc800078e02ff */
[----:B------:R-:W-:-:S06]  /*0a80*/  IMAD.HI.U32 R12, R9, R13, R8 ;  /* 0x0000000d090c7227 */ /* 0x000fcc00078e0008 */
[----:B------:R-:W-:-:S04]  /*0a90*/  IMAD.HI.U32 R9, R12, R7, RZ ;  /* 0x000000070c097227 */ /* 0x000fc800078e00ff */
[----:B------:R-:W-:-:S04]  /*0aa0*/  IMAD.MOV R2, RZ, RZ, -R9 ;  /* 0x000000ffff027224 */ /* 0x000fc800078e0a09 */
[----:B------:R-:W-:-:S05]  /*0ab0*/  IMAD R7, R6, R2, R7 ;  /* 0x0000000206077224 */ /* 0x000fca00078e0207 */
        /* <DEDUP_REMOVED lines=9> */
[----:B------:R-:W-:-:S13]  /*0b50*/  ISETP.NE.AND P2, PT, R7, 0x3, PT ;  /* 0x000000030700780c */ /* 0x000fda0003f45270 */
[----:B------:R-:W-:Y:S05]  /*0b60*/  @!P2 BRA `(.L_x_9) ;  /* 0x000000000030a947 */ /* 0x000fea0003800000 */
[----:B------:R-:W-:-:S05]  /*0b70*/  VIADD R2, R2, 0x1 ;  /* 0x0000000102027836 */ /* 0x000fca0000000000 */
[----:B------:R-:W-:-:S05]  /*0b80*/  LOP3.LUT R2, R2, 0x3, RZ, 0xc0, !PT ;  /* 0x0000000302027812 */ /* 0x000fca00078ec0ff */
[----:B------:R-:W-:-:S07]  /*0b90*/  IMAD.MOV R2, RZ, RZ, -R2 ;  /* 0x000000ffff027224 */ /* 0x000fce00078e0a02 */
.L_x_10:
[----:B--2---:R-:W-:-:S04]  /*0ba0*/  IADD3 R8, P2, PT, R3, UR6, RZ ;  /* 0x0000000603087c10 */ /* 0x004fc8000ff5e0ff */
[----:B------:R-:W-:-:S05]  /*0bb0*/  LEA.HI.X.SX32 R9, R3, UR7, 0x1, P2 ;  /* 0x0000000703097c11 */ /* 0x000fca00090f0eff */
[----:B------:R-:W2:Y:S01]  /*0bc0*/  LDG.E.S8 R8, desc[UR8][R8.64] ;  /* 0x0000000808087981 */ /* 0x000ea2000c1e1300 */
[----:B------:R-:W-:Y:S02]  /*0bd0*/  VIADD R2, R2, 0x1 ;  /* 0x0000000102027836 */ /* 0x000fe40000000000 */
[----:B------:R-:W-:-:S03]  /*0be0*/  IMAD.IADD R3, R6, 0x1, R3 ;  /* 0x0000000106037824 */ /* 0x000fc600078e0203 */
[----:B------:R-:W-:Y:S02]  /*0bf0*/  ISETP.NE.AND P2, PT, R2, RZ, PT ;  /* 0x000000ff0200720c */ /* 0x000fe40003f45270 */
[----:B0-2---:R-:W-:-:S05]  /*0c00*/  LEA R7, R8, UR4, 0x2 ;  /* 0x0000000408077c11 */ /* 0x005fca000f8e10ff */
[----:B------:R0:W-:Y:S06]  /*0c10*/  ATOMS.POPC.INC.32 RZ, [R7+URZ+-0x104] ;  /* 0xfffefc0007ff7f8c */ /* 0x0001ec000d8000ff */
[----:B------:R-:W-:Y:S05]  /*0c20*/  @P2 BRA `(.L_x_10) ;  /* 0xfffffffc00dc2947 */ /* 0x000fea000383ffff */
.L_x_9:
[----:B--23--:R-:W-:Y:S05]  /*0c30*/  BSYNC.RECONVERGENT B1 ;  /* 0x0000000000017941 */ /* 0x00cfea0003800200 */
.L_x_8:
[----:B------:R-:W-:Y:S05]  /*0c40*/  @!P1 BRA `(.L_x_7) ;  /* 0x0000000000609947 */ /* 0x000fea0003800000 */
[----:B------:R-:W-:-:S07]  /*0c50*/  SHF.R.S32.HI R19, RZ, 0x1f, R6 ;  /* 0x0000001fff137819 */ /* 0x000fce0000011406 */
.L_x_11:
[----:B------:R-:W-:-:S04]  /*0c60*/  IADD3 R14, P1, PT, R3, UR10, RZ ;  /* 0x0000000a030e7c10 */ /* 0x000fc8000ff3e0ff */
[----:B-1----:R-:W-:Y:S02]  /*0c70*/  LEA.HI.X.SX32 R15, R3, UR11, 0x1, P1 ;  /* 0x0000000b030f7c11 */ /* 0x002fe400088f0eff */
[----:B------:R-:W-:-:S03]  /*0c80*/  IADD3 R8, P1, PT, R6, R14, RZ ;  /* 0x0000000e06087210 */ /* 0x000fc60007f3e0ff */
[----:B------:R-:W2:Y:S02]  /*0c90*/  LDG.E.S8 R14, desc[UR8][R14.64] ;  /* 0x000000080e0e7981 */ /* 0x000ea4000c1e1300 */
[----:B------:R-:W-:Y:S01]  /*0ca0*/  IMAD.X R9, R19, 0x1, R15, P1 ;  /* 0x0000000113097824 */ /* 0x000fe200008e060f */
[----:B------:R-:W-:-:S04]  /*0cb0*/  IADD3 R10, P1, PT, R6, R8, RZ ;  /* 0x00000008060a7210 */ /* 0x000fc80007f3e0ff */
[----:B------:R-:W0:Y:S01]  /*0cc0*/  LDG.E.S8 R8, desc[UR8][R8.64] ;  /* 0x0000000808087981 */ /* 0x000e22000c1e1300 */
[----:B------:R-:W-:Y:S01]  /*0cd0*/  IMAD.X R11, R19, 0x1, R9, P1 ;  /* 0x00000001130b7824 */ /* 0x000fe200008e0609 */
[----:B------:R-:W-:-:S04]  /*0ce0*/  IADD3 R12, P1, PT, R6, R10, RZ ;  /* 0x0000000a060c7210 */ /* 0x000fc80007f3e0ff */
[----:B------:R-:W3:Y:S01]  /*0cf0*/  LDG.E.S8 R10, desc[UR8][R10.64] ;  /* 0x000000080a0a7981 */ /* 0x000ee2000c1e1300 */
[----:B------:R-:W-:-:S05]  /*0d00*/  IMAD.X R13, R19, 0x1, R11, P1 ;  /* 0x00000001130d7824 */ /* 0x000fca00008e060b */
[----:B------:R-:W4:Y:S01]  /*0d10*/  LDG.E.S8 R12, desc[UR8][R12.64] ;  /* 0x000000080c0c7981 */ /* 0x000f22000c1e1300 */
[----:B------:R-:W-:-:S05]  /*0d20*/  IMAD R3, R6, 0x4, R3 ;  /* 0x0000000406037824 */ /* 0x000fca00078e0203 */
[----:B------:R-:W-:Y:S02]  /*0d30*/  ISETP.GE.AND P1, PT, R3, R4, PT ;  /* 0x000000040300720c */ /* 0x000fe40003f26270 */
[----:B--2---:R-:W-:-:S05]  /*0d40*/  LEA R2, R14, UR4, 0x2 ;  /* 0x000000040e027c11 */ /* 0x004fca000f8e10ff */
[----:B------:R1:W-:Y:S01]  /*0d50*/  ATOMS.POPC.INC.32 RZ, [R2+URZ+-0x104] ;  /* 0xfffefc0002ff7f8c */ /* 0x0003e2000d8000ff */
[----:B0-----:R-:W-:-:S05]  /*0d60*/  LEA R7, R8, UR4, 0x2 ;  /* 0x0000000408077c11 */ /* 0x001fca000f8e10ff */
[----:B------:R1:W-:Y:S01]  /*0d70*/  ATOMS.POPC.INC.32 RZ, [R7+URZ+-0x104] ;  /* 0xfffefc0007ff7f8c */ /* 0x0003e2000d8000ff */
[----:B---3--:R-:W-:-:S05]  /*0d80*/  LEA R16, R10, UR4, 0x2 ;  /* 0x000000040a107c11 */ /* 0x008fca000f8e10ff */
[----:B------:R1:W-:Y:S01]  /*0d90*/  ATOMS.POPC.INC.32 RZ, [R16+URZ+-0x104] ;  /* 0xfffefc0010ff7f8c */ /* 0x0003e2000d8000ff */
[----:B----4-:R-:W-:-:S05]  /*0da0*/  LEA R17, R12, UR4, 0x2 ;  /* 0x000000040c117c11 */ /* 0x010fca000f8e10ff */
[----:B------:R1:W-:Y:S01]  /*0db0*/  ATOMS.POPC.INC.32 RZ, [R17+URZ+-0x104] ;  /* 0xfffefc0011ff7f8c */ /* 0x0003e2000d8000ff */
[----:B------:R-:W-:Y:S05]  /*0dc0*/  @!P1 BRA `(.L_x_11) ;  /* 0xfffffffc00a49947 */ /* 0x000fea000383ffff */
.L_x_7:
[----:B--23--:R-:W-:Y:S05]  /*0dd0*/  BSYNC.RECONVERGENT B0 ;  /* 0x0000000000007941 */ /* 0x00cfea0003800200 */
.L_x_6:
[----:B------:R-:W-:Y:S06]  /*0de0*/  BAR.SYNC.DEFER_BLOCKING 0x0 ;  /* 0x0000000000007b1d */ /* 0x000fec0000010000 */
[----:B------:R-:W-:Y:S05]  /*0df0*/  @P0 EXIT ;  /* 0x000000000000094d */ /* 0x000fea0003800000 */
[----:B------:R-:W2:Y:S01]  /*0e00*/  LDS R5, [R5] ;  /* 0x0000000005057984 */ /* 0x000ea20000000800 */
[----:B-1----:R-:W1:Y:S02]  /*0e10*/  LDC.64 R2, c[0x0][0x388] ;  /* 0x0000e200ff027b82 */ /* 0x002e640000000a00 */
[----:B-1----:R-:W-:-:S05]  /*0e20*/  IMAD.WIDE.U32 R2, R0, 0x4, R2 ;  /* 0x0000000400027825 */ /* 0x002fca00078e0002 */
[----:B--2---:R-:W-:Y:S01]  /*0e30*/  REDG.E.ADD.STRONG.GPU desc[UR8][R2.64], R5 ;  /* 0x000000050200798e */ /* 0x004fe2000c12e108 */
[----:B------:R-:W-:Y:S05]  /*0e40*/  EXIT ;  /* 0x000000000000794d */ /* 0x000fea0003800000 */
.L_x_12:
[----:B------:R-:W-:-:S00]  /*0e50*/  BRA `(.L_x_12) ;  /* 0xfffffffc00fc7947 */ /* 0x000fc0000383ffff */
[----:B------:R-:W-:-:S00]  /*0e60*/  NOP ;  /* 0x0000000000007918 */ /* 0x000fc00000000000 */
        /* <DEDUP_REMOVED lines=9> */
.L_x_13:


//--------------------- .nv.shared._Z20histogram_vectorizedPcPii --------------------------
	.section	.nv.shared._Z20histogram_vectorizedPcPii,"aw",@nobits
	.sectionflags	@""
	.align	4
.nv.shared._Z20histogram_vectorizedPcPii:
	.zero		1128


//--------------------- .nv.shared.reserved.0     --------------------------
	.section	.nv.shared.reserved.0,"aw",@nobits
	.weak		__nv_reservedSMEM_offset_0_alias
	.size		__nv_reservedSMEM_offset_0_alias, 0, 64
	.other		__nv_reservedSMEM_offset_0_alias,@"STO_CUDA_RESERVED_SHARED STV_DEFAULT"
__nv_reservedSMEM_offset_0_alias:
	.zero		0
	.zero		64


//--------------------- .nv.constant0._Z20histogram_vectorizedPcPii --------------------------
	.section	.nv.constant0._Z20histogram_vectorizedPcPii,"a",@progbits
	.sectionflags	@""
	.align	4
.nv.constant0._Z20histogram_vectorizedPcPii:
	.zero		916


//--------------------- SYMBOLS --------------------------

	.type		.nv.reservedSmem.offset0,@object
	.size		.nv.reservedSmem.offset0,0x4
	.type		.nv.reservedSmem.cap,@object
	.size		.nv.reservedSmem.cap,0x4
